//
// Generated by NVIDIA NVVM Compiler
//
// Compiler Build ID: CL-36424714
// Cuda compilation tools, release 13.0, V13.0.88
// Based on NVVM 20.0.0
//

.version 9.0
.target sm_100
.address_size 64

	// .globl	_Z9blockscanPjS_S_i
// _ZZ9blockscanPjS_S_iE10scan_array has been demoted
// _ZZ8totalsumPjS_iE3add has been demoted

.visible .entry _Z9blockscanPjS_S_i(
	.param .u64 .ptr .align 1 _Z9blockscanPjS_S_i_param_0,
	.param .u64 .ptr .align 1 _Z9blockscanPjS_S_i_param_1,
	.param .u64 .ptr .align 1 _Z9blockscanPjS_S_i_param_2,
	.param .u32 _Z9blockscanPjS_S_i_param_3
)
{
	.reg .pred 	%p<21>;
	.reg .b32 	%r<116>;
	.reg .b32 	%f<8>;
	.reg .b64 	%rd<21>;
	// demoted variable
	.shared .align 4 .b8 _ZZ9blockscanPjS_S_iE10scan_array[1024];
	ld.param.u64 	%rd3, [_Z9blockscanPjS_S_i_param_0];
	ld.param.u64 	%rd4, [_Z9blockscanPjS_S_i_param_1];
	ld.param.u64 	%rd5, [_Z9blockscanPjS_S_i_param_2];
	ld.param.u32 	%r7, [_Z9blockscanPjS_S_i_param_3];
	cvta.to.global.u64 	%rd1, %rd4;
	cvta.to.global.u64 	%rd2, %rd5;
	mov.u32 	%r1, %tid.x;
	mov.u32 	%r2, %ctaid.x;
	shl.b32 	%r8, %r2, 8;
	add.s32 	%r3, %r8, %r1;
	setp.ge.u32 	%p1, %r3, %r7;
	shl.b32 	%r9, %r1, 2;
	mov.u32 	%r10, _ZZ9blockscanPjS_S_iE10scan_array;
	add.s32 	%r4, %r10, %r9;
	@%p1 bra 	$L__BB0_2;
	mul.wide.u32 	%rd6, %r3, 4;
	add.s64 	%rd7, %rd2, %rd6;
	ld.global.u32 	%r12, [%rd7];
	st.shared.u32 	[%r4], %r12;
	bra.uni 	$L__BB0_3;
$L__BB0_2:
	mov.b32 	%r11, 0;
	st.shared.u32 	[%r4], %r11;
$L__BB0_3:
	add.s32 	%r5, %r3, 128;
	setp.ge.u32 	%p2, %r5, %r7;
	@%p2 bra 	$L__BB0_5;
	mul.wide.u32 	%rd8, %r5, 4;
	add.s64 	%rd9, %rd2, %rd8;
	ld.global.u32 	%r14, [%rd9];
	st.shared.u32 	[%r4+512], %r14;
	bra.uni 	$L__BB0_6;
$L__BB0_5:
	mov.b32 	%r13, 0;
	st.shared.u32 	[%r4+512], %r13;
$L__BB0_6:
	bar.sync 	0;
	add.s32 	%r6, %r1, 1;
	setp.gt.u32 	%p3, %r1, 127;
	@%p3 bra 	$L__BB0_8;
	shl.b32 	%r15, %r6, 3;
	add.s32 	%r17, %r10, %r15;
	ld.shared.u32 	%r18, [%r17+-8];
	ld.shared.u32 	%r19, [%r17+-4];
	add.s32 	%r20, %r19, %r18;
	st.shared.u32 	[%r17+-4], %r20;
$L__BB0_8:
	bar.sync 	0;
	setp.gt.u32 	%p4, %r1, 63;
	@%p4 bra 	$L__BB0_10;
	shl.b32 	%r21, %r6, 4;
	add.s32 	%r23, %r10, %r21;
	ld.shared.u32 	%r24, [%r23+-12];
	ld.shared.u32 	%r25, [%r23+-4];
	add.s32 	%r26, %r25, %r24;
	st.shared.u32 	[%r23+-4], %r26;
$L__BB0_10:
	bar.sync 	0;
	setp.gt.u32 	%p5, %r1, 31;
	@%p5 bra 	$L__BB0_12;
	shl.b32 	%r27, %r6, 5;
	add.s32 	%r29, %r10, %r27;
	ld.shared.u32 	%r30, [%r29+-20];
	ld.shared.u32 	%r31, [%r29+-4];
	add.s32 	%r32, %r31, %r30;
	st.shared.u32 	[%r29+-4], %r32;
$L__BB0_12:
	bar.sync 	0;
	setp.gt.u32 	%p6, %r1, 15;
	@%p6 bra 	$L__BB0_14;
	shl.b32 	%r33, %r6, 6;
	add.s32 	%r35, %r10, %r33;
	ld.shared.u32 	%r36, [%r35+-36];
	ld.shared.u32 	%r37, [%r35+-4];
	add.s32 	%r38, %r37, %r36;
	st.shared.u32 	[%r35+-4], %r38;
$L__BB0_14:
	bar.sync 	0;
	setp.gt.u32 	%p7, %r1, 7;
	@%p7 bra 	$L__BB0_16;
	shl.b32 	%r39, %r6, 7;
	add.s32 	%r41, %r10, %r39;
	ld.shared.u32 	%r42, [%r41+-68];
	ld.shared.u32 	%r43, [%r41+-4];
	add.s32 	%r44, %r43, %r42;
	st.shared.u32 	[%r41+-4], %r44;
$L__BB0_16:
	bar.sync 	0;
	setp.gt.u32 	%p8, %r1, 3;
	@%p8 bra 	$L__BB0_18;
	shl.b32 	%r45, %r6, 8;
	add.s32 	%r47, %r10, %r45;
	ld.shared.u32 	%r48, [%r47+-132];
	ld.shared.u32 	%r49, [%r47+-4];
	add.s32 	%r50, %r49, %r48;
	st.shared.u32 	[%r47+-4], %r50;
$L__BB0_18:
	bar.sync 	0;
	setp.gt.u32 	%p9, %r1, 1;
	@%p9 bra 	$L__BB0_20;
	shl.b32 	%r51, %r6, 9;
	add.s32 	%r53, %r10, %r51;
	ld.shared.u32 	%r54, [%r53+-260];
	ld.shared.u32 	%r55, [%r53+-4];
	add.s32 	%r56, %r55, %r54;
	st.shared.u32 	[%r53+-4], %r56;
$L__BB0_20:
	bar.sync 	0;
	setp.ne.s32 	%p10, %r1, 0;
	@%p10 bra 	$L__BB0_22;
	ld.shared.u32 	%r57, [_ZZ9blockscanPjS_S_iE10scan_array+508];
	ld.shared.u32 	%r58, [_ZZ9blockscanPjS_S_iE10scan_array+1020];
	add.s32 	%r59, %r58, %r57;
	st.shared.u32 	[_ZZ9blockscanPjS_S_iE10scan_array+1020], %r59;
$L__BB0_22:
	setp.ne.s32 	%p11, %r1, 0;
	bar.sync 	0;
	@%p11 bra 	$L__BB0_24;
	ld.shared.u32 	%r60, [_ZZ9blockscanPjS_S_iE10scan_array+1020];
	cvta.to.global.u64 	%rd10, %rd3;
	mul.wide.u32 	%rd11, %r2, 4;
	add.s64 	%rd12, %rd10, %rd11;
	st.global.u32 	[%rd12], %r60;
	ld.shared.u32 	%r61, [_ZZ9blockscanPjS_S_iE10scan_array+508];
	st.shared.u32 	[_ZZ9blockscanPjS_S_iE10scan_array+1020], %r61;
	mov.b32 	%r62, 0;
	st.shared.u32 	[_ZZ9blockscanPjS_S_iE10scan_array+508], %r62;
$L__BB0_24:
	setp.gt.u32 	%p12, %r1, 1;
	bar.sync 	0;
	@%p12 bra 	$L__BB0_26;
	shl.b32 	%r63, %r6, 9;
	add.s32 	%r65, %r10, %r63;
	ld.shared.u32 	%r66, [%r65+-4];
	cvt.rn.f32.u32 	%f1, %r66;
	ld.shared.u32 	%r67, [%r65+-260];
	add.s32 	%r68, %r67, %r66;
	st.shared.u32 	[%r65+-4], %r68;
	cvt.rzi.u32.f32 	%r69, %f1;
	st.shared.u32 	[%r65+-260], %r69;
$L__BB0_26:
	setp.gt.u32 	%p13, %r1, 3;
	bar.sync 	0;
	@%p13 bra 	$L__BB0_28;
	shl.b32 	%r70, %r6, 8;
	add.s32 	%r72, %r10, %r70;
	ld.shared.u32 	%r73, [%r72+-4];
	cvt.rn.f32.u32 	%f2, %r73;
	ld.shared.u32 	%r74, [%r72+-132];
	add.s32 	%r75, %r74, %r73;
	st.shared.u32 	[%r72+-4], %r75;
	cvt.rzi.u32.f32 	%r76, %f2;
	st.shared.u32 	[%r72+-132], %r76;
$L__BB0_28:
	setp.gt.u32 	%p14, %r1, 7;
	bar.sync 	0;
	@%p14 bra 	$L__BB0_30;
	shl.b32 	%r77, %r6, 7;
	add.s32 	%r79, %r10, %r77;
	ld.shared.u32 	%r80, [%r79+-4];
	cvt.rn.f32.u32 	%f3, %r80;
	ld.shared.u32 	%r81, [%r79+-68];
	add.s32 	%r82, %r81, %r80;
	st.shared.u32 	[%r79+-4], %r82;
	cvt.rzi.u32.f32 	%r83, %f3;
	st.shared.u32 	[%r79+-68], %r83;
$L__BB0_30:
	setp.gt.u32 	%p15, %r1, 15;
	bar.sync 	0;
	@%p15 bra 	$L__BB0_32;
	shl.b32 	%r84, %r6, 6;
	add.s32 	%r86, %r10, %r84;
	ld.shared.u32 	%r87, [%r86+-4];
	cvt.rn.f32.u32 	%f4, %r87;
	ld.shared.u32 	%r88, [%r86+-36];
	add.s32 	%r89, %r88, %r87;
	st.shared.u32 	[%r86+-4], %r89;
	cvt.rzi.u32.f32 	%r90, %f4;
	st.shared.u32 	[%r86+-36], %r90;
$L__BB0_32:
	setp.gt.u32 	%p16, %r1, 31;
	bar.sync 	0;
	@%p16 bra 	$L__BB0_34;
	shl.b32 	%r91, %r6, 5;
	add.s32 	%r93, %r10, %r91;
	ld.shared.u32 	%r94, [%r93+-4];
	cvt.rn.f32.u32 	%f5, %r94;
	ld.shared.u32 	%r95, [%r93+-20];
	add.s32 	%r96, %r95, %r94;
	st.shared.u32 	[%r93+-4], %r96;
	cvt.rzi.u32.f32 	%r97, %f5;
	st.shared.u32 	[%r93+-20], %r97;
$L__BB0_34:
	setp.gt.u32 	%p17, %r1, 63;
	bar.sync 	0;
	@%p17 bra 	$L__BB0_36;
	shl.b32 	%r98, %r6, 4;
	add.s32 	%r100, %r10, %r98;
	ld.shared.u32 	%r101, [%r100+-4];
	cvt.rn.f32.u32 	%f6, %r101;
	ld.shared.u32 	%r102, [%r100+-12];
	add.s32 	%r103, %r102, %r101;
	st.shared.u32 	[%r100+-4], %r103;
	cvt.rzi.u32.f32 	%r104, %f6;
	st.shared.u32 	[%r100+-12], %r104;
$L__BB0_36:
	setp.gt.u32 	%p18, %r1, 127;
	bar.sync 	0;
	@%p18 bra 	$L__BB0_38;
	shl.b32 	%r105, %r6, 3;
	add.s32 	%r107, %r10, %r105;
	ld.shared.u32 	%r108, [%r107+-4];
	cvt.rn.f32.u32 	%f7, %r108;
	ld.shared.u32 	%r109, [%r107+-8];
	add.s32 	%r110, %r109, %r108;
	st.shared.u32 	[%r107+-4], %r110;
	cvt.rzi.u32.f32 	%r111, %f7;
	st.shared.u32 	[%r107+-8], %r111;
$L__BB0_38:
	setp.ge.u32 	%p19, %r3, %r7;
	bar.sync 	0;
	@%p19 bra 	$L__BB0_40;
	ld.shared.u32 	%r113, [%r4];
	mul.wide.u32 	%rd15, %r3, 4;
	add.s64 	%rd16, %rd1, %rd15;
	st.global.u32 	[%rd16], %r113;
	bra.uni 	$L__BB0_41;
$L__BB0_40:
	mul.wide.u32 	%rd13, %r3, 4;
	add.s64 	%rd14, %rd1, %rd13;
	mov.b32 	%r112, 0;
	st.global.u32 	[%rd14], %r112;
$L__BB0_41:
	setp.ge.u32 	%p20, %r5, %r7;
	@%p20 bra 	$L__BB0_43;
	ld.shared.u32 	%r115, [%r4+512];
	mul.wide.u32 	%rd19, %r5, 4;
	add.s64 	%rd20, %rd1, %rd19;
	st.global.u32 	[%rd20], %r115;
	bra.uni 	$L__BB0_44;
$L__BB0_43:
	mul.wide.u32 	%rd17, %r5, 4;
	add.s64 	%rd18, %rd1, %rd17;
	mov.b32 	%r114, 0;
	st.global.u32 	[%rd18], %r114;
$L__BB0_44:
	ret;

}
	// .globl	_Z8totalsumPjS_i
.visible .entry _Z8totalsumPjS_i(
	.param .u64 .ptr .align 1 _Z8totalsumPjS_i_param_0,
	.param .u64 .ptr .align 1 _Z8totalsumPjS_i_param_1,
	.param .u32 _Z8totalsumPjS_i_param_2
)
{
	.reg .pred 	%p<3>;
	.reg .b32 	%r<12>;
	.reg .b64 	%rd<9>;
	// demoted variable
	.shared .align 4 .u32 _ZZ8totalsumPjS_iE3add;
	ld.param.u64 	%rd1, [_Z8totalsumPjS_i_param_0];
	ld.param.u64 	%rd2, [_Z8totalsumPjS_i_param_1];
	ld.param.u32 	%r3, [_Z8totalsumPjS_i_param_2];
	mov.u32 	%r1, %ctaid.x;
	shl.b32 	%r4, %r1, 8;
	mov.u32 	%r5, %tid.x;
	add.s32 	%r2, %r4, %r5;
	setp.ne.s32 	%p1, %r5, 0;
	@%p1 bra 	$L__BB1_2;
	cvta.to.global.u64 	%rd3, %rd2;
	mul.wide.u32 	%rd4, %r1, 4;
	add.s64 	%rd5, %rd3, %rd4;
	ld.global.u32 	%r6, [%rd5];
	st.shared.u32 	[_ZZ8totalsumPjS_iE3add], %r6;
$L__BB1_2:
	bar.sync 	0;
	setp.ge.s32 	%p2, %r2, %r3;
	@%p2 bra 	$L__BB1_4;
	ld.shared.u32 	%r7, [_ZZ8totalsumPjS_iE3add];
	cvta.to.global.u64 	%rd6, %rd1;
	mul.wide.s32 	%rd7, %r2, 4;
	add.s64 	%rd8, %rd6, %rd7;
	ld.global.u32 	%r8, [%rd8];
	add.s32 	%r9, %r8, %r7;
	st.global.u32 	[%rd8], %r9;
	ld.global.u32 	%r10, [%rd8+512];
	add.s32 	%r11, %r10, %r7;
	st.global.u32 	[%rd8+512], %r11;
$L__BB1_4:
	ret;

}


// ===== COMPILED SASS (sm_100) =====

	.target	sm_100

	.elftype	@"ET_EXEC"


//--------------------- .note.nv.tkinfo           --------------------------
	.section	.note.nv.tkinfo,"",@"SHT_NOTE"
	.sectionflags	@"SHF_NOTE_NV_TKINFO"
	.tkinfo
        /*0018*/ 	.word	0x00000002
        /*0030*/ 	.string	""
        /*0030*/ 	.string	"ptxas"
        /*0030*/ 	.string	"Cuda compilation tools, release 13.0, V13.0.88"
        /*0030*/ 	.string	"Build cuda_13.0.r13.0/compiler.36424714_0"
        /*0030*/ 	.string	"-arch sm_100 -m 64 "



//--------------------- .note.nv.cuinfo           --------------------------
	.section	.note.nv.cuinfo,"",@"SHT_NOTE"
	.sectionflags	@"SHF_NOTE_NV_CUINFO"
        /*0018*/ 	.short	0x0002
        /*001a*/ 	.short	0x0064
        /*001c*/ 	.short	0x0082
	.zero		2


//--------------------- .nv.info                  --------------------------
	.section	.nv.info,"",@"SHT_CUDA_INFO"
	.align	4


	//----- nvinfo : EIATTR_REGCOUNT
	.align		4
        /*0000*/ 	.byte	0x04, 0x2f
        /*0002*/ 	.short	(.L_1 - .L_0)
	.align		4
.L_0:
        /*0004*/ 	.word	index@(_Z9blockscanPjS_S_i)
        /*0008*/ 	.word	0x00000016


	//----- nvinfo : EIATTR_FRAME_SIZE
	.align		4
.L_1:
        /*000c*/ 	.byte	0x04, 0x11
        /*000e*/ 	.short	(.L_3 - .L_2)
	.align		4
.L_2:
        /*0010*/ 	.word	index@(_Z9blockscanPjS_S_i)
        /*0014*/ 	.word	0x00000000


	//----- nvinfo : EIATTR_REGCOUNT
	.align		4
.L_3:
        /*0018*/ 	.byte	0x04, 0x2f
        /*001a*/ 	.short	(.L_5 - .L_4)
	.align		4
.L_4:
        /*001c*/ 	.word	index@(_Z8totalsumPjS_i)
        /*0020*/ 	.word	0x0000000a


	//----- nvinfo : EIATTR_FRAME_SIZE
	.align		4
.L_5:
        /*0024*/ 	.byte	0x04, 0x11
        /*0026*/ 	.short	(.L_7 - .L_6)
	.align		4
.L_6:
        /*0028*/ 	.word	index@(_Z8totalsumPjS_i)
        /*002c*/ 	.word	0x00000000


	//----- nvinfo : EIATTR_MIN_STACK_SIZE
	.align		4
.L_7:
        /*0030*/ 	.byte	0x04, 0x12
        /*0032*/ 	.short	(.L_9 - .L_8)
	.align		4
.L_8:
        /*0034*/ 	.word	index@(_Z8totalsumPjS_i)
        /*0038*/ 	.word	0x00000000


	//----- nvinfo : EIATTR_MIN_STACK_SIZE
	.align		4
.L_9:
        /*003c*/ 	.byte	0x04, 0x12
        /*003e*/ 	.short	(.L_11 - .L_10)
	.align		4
.L_10:
        /*0040*/ 	.word	index@(_Z9blockscanPjS_S_i)
        /*0044*/ 	.word	0x00000000
.L_11:


//--------------------- .nv.compat                --------------------------
	.section	.nv.compat,"",@"SHT_CUDA_COMPAT_INFO"
	.align	4
        /*0000*/ 	.byte	0x02, 0x09, 0x00, 0x00, 0x02, 0x02, 0x01, 0x00, 0x02, 0x05, 0x05, 0x00, 0x03, 0x07, 0x01, 0x01
        /*0010*/ 	.byte	0x02, 0x03, 0x00, 0x00, 0x02, 0x06, 0x01, 0x00, 0x04, 0x0b, 0x08, 0x00, 0x09, 0x00, 0x00, 0x00
        /*0020*/ 	.byte	0x00, 0x00, 0x00, 0x00


//--------------------- .nv.info._Z8totalsumPjS_i --------------------------
	.section	.nv.info._Z8totalsumPjS_i,"",@"SHT_CUDA_INFO"
	.sectionflags	@""
	.align	4


	//----- nvinfo : EIATTR_CUDA_API_VERSION
	.align		4
        /*0000*/ 	.byte	0x04, 0x37
        /*0002*/ 	.short	(.L_13 - .L_12)
.L_12:
        /*0004*/ 	.word	0x00000082


	//----- nvinfo : EIATTR_KPARAM_INFO
	.align		4
.L_13:
        /*0008*/ 	.byte	0x04, 0x17
        /*000a*/ 	.short	(.L_15 - .L_14)
.L_14:
        /*000c*/ 	.word	0x00000000
        /*0010*/ 	.short	0x0002
        /*0012*/ 	.short	0x0010
        /*0014*/ 	.byte	0x00, 0xf0, 0x11, 0x00


	//----- nvinfo : EIATTR_KPARAM_INFO
	.align		4
.L_15:
        /*0018*/ 	.byte	0x04, 0x17
        /*001a*/ 	.short	(.L_17 - .L_16)
.L_16:
        /*001c*/ 	.word	0x00000000
        /*0020*/ 	.short	0x0001
        /*0022*/ 	.short	0x0008
        /*0024*/ 	.byte	0x00, 0xf5, 0x21, 0x00


	//----- nvinfo : EIATTR_KPARAM_INFO
	.align		4
.L_17:
        /*0028*/ 	.byte	0x04, 0x17
        /*002a*/ 	.short	(.L_19 - .L_18)
.L_18:
        /*002c*/ 	.word	0x00000000
        /*0030*/ 	.short	0x0000
        /*0032*/ 	.short	0x0000
        /*0034*/ 	.byte	0x00, 0xf5, 0x21, 0x00


	//----- nvinfo : EIATTR_SPARSE_MMA_MASK
	.align		4
.L_19:
        /*0038*/ 	.byte	0x03, 0x50
        /*003a*/ 	.short	0x0000


	//----- nvinfo : EIATTR_MAXREG_COUNT
	.align		4
        /*003c*/ 	.byte	0x03, 0x1b
        /*003e*/ 	.short	0x00ff


	//----- nvinfo : EIATTR_NUM_BARRIERS
	.align		4
        /*0040*/ 	.byte	0x02, 0x4c
        /*0042*/ 	.byte	0x01
	.zero		1


	//----- nvinfo : EIATTR_MERCURY_ISA_VERSION
	.align		4
        /*0044*/ 	.byte	0x03, 0x5f
        /*0046*/ 	.short	0x0101


	//----- nvinfo : EIATTR_VRC_CTA_INIT_COUNT
	.align		4
        /*0048*/ 	.byte	0x02, 0x4a
	.zero		1
	.zero		1


	//----- nvinfo : EIATTR_EXIT_INSTR_OFFSETS
	.align		4
        /*004c*/ 	.byte	0x04, 0x1c
        /*004e*/ 	.short	(.L_21 - .L_20)


	//   ....[0]....
.L_20:
        /*0050*/ 	.word	0x00000130


	//   ....[1]....
        /*0054*/ 	.word	0x00000200


	//----- nvinfo : EIATTR_CRS_STACK_SIZE
	.align		4
.L_21:
        /*0058*/ 	.byte	0x04, 0x1e
        /*005a*/ 	.short	(.L_23 - .L_22)
.L_22:
        /*005c*/ 	.word	0x00000000


	//----- nvinfo : EIATTR_CBANK_PARAM_SIZE
	.align		4
.L_23:
        /*0060*/ 	.byte	0x03, 0x19
        /*0062*/ 	.short	0x0014


	//----- nvinfo : EIATTR_PARAM_CBANK
	.align		4
        /*0064*/ 	.byte	0x04, 0x0a
        /*0066*/ 	.short	(.L_25 - .L_24)
	.align		4
.L_24:
        /*0068*/ 	.word	index@(.nv.constant0._Z8totalsumPjS_i)
        /*006c*/ 	.short	0x0380
        /*006e*/ 	.short	0x0014


	//----- nvinfo : EIATTR_SW_WAR
	.align		4
.L_25:
        /*0070*/ 	.byte	0x04, 0x36
        /*0072*/ 	.short	(.L_27 - .L_26)
.L_26:
        /*0074*/ 	.word	0x00000008
.L_27:


//--------------------- .nv.info._Z9blockscanPjS_S_i --------------------------
	.section	.nv.info._Z9blockscanPjS_S_i,"",@"SHT_CUDA_INFO"
	.sectionflags	@""
	.align	4


	//----- nvinfo : EIATTR_CUDA_API_VERSION
	.align		4
        /*0000*/ 	.byte	0x04, 0x37
        /*0002*/ 	.short	(.L_29 - .L_28)
.L_28:
        /*0004*/ 	.word	0x00000082


	//----- nvinfo : EIATTR_KPARAM_INFO
	.align		4
.L_29:
        /*0008*/ 	.byte	0x04, 0x17
        /*000a*/ 	.short	(.L_31 - .L_30)
.L_30:
        /*000c*/ 	.word	0x00000000
        /*0010*/ 	.short	0x0003
        /*0012*/ 	.short	0x0018
        /*0014*/ 	.byte	0x00, 0xf0, 0x11, 0x00


	//----- nvinfo : EIATTR_KPARAM_INFO
	.align		4
.L_31:
        /*0018*/ 	.byte	0x04, 0x17
        /*001a*/ 	.short	(.L_33 - .L_32)
.L_32:
        /*001c*/ 	.word	0x00000000
        /*0020*/ 	.short	0x0002
        /*0022*/ 	.short	0x0010
        /*0024*/ 	.byte	0x00, 0xf5, 0x21, 0x00


	//----- nvinfo : EIATTR_KPARAM_INFO
	.align		4
.L_33:
        /*0028*/ 	.byte	0x04, 0x17
        /*002a*/ 	.short	(.L_35 - .L_34)
.L_34:
        /*002c*/ 	.word	0x00000000
        /*0030*/ 	.short	0x0001
        /*0032*/ 	.short	0x0008
        /*0034*/ 	.byte	0x00, 0xf5, 0x21, 0x00


	//----- nvinfo : EIATTR_KPARAM_INFO
	.align		4
.L_35:
        /*0038*/ 	.byte	0x04, 0x17
        /*003a*/ 	.short	(.L_37 - .L_36)
.L_36:
        /*003c*/ 	.word	0x00000000
        /*0040*/ 	.short	0x0000
        /*0042*/ 	.short	0x0000
        /*0044*/ 	.byte	0x00, 0xf5, 0x21, 0x00


	//----- nvinfo : EIATTR_SPARSE_MMA_MASK
	.align		4
.L_37:
        /*0048*/ 	.byte	0x03, 0x50
        /*004a*/ 	.short	0x0000


	//----- nvinfo : EIATTR_MAXREG_COUNT
	.align		4
        /*004c*/ 	.byte	0x03, 0x1b
        /*004e*/ 	.short	0x00ff


	//----- nvinfo : EIATTR_NUM_BARRIERS
	.align		4
        /*0050*/ 	.byte	0x02, 0x4c
        /*0052*/ 	.byte	0x01
	.zero		1


	//----- nvinfo : EIATTR_MERCURY_ISA_VERSION
	.align		4
        /*0054*/ 	.byte	0x03, 0x5f
        /*0056*/ 	.short	0x0101


	//----- nvinfo : EIATTR_VRC_CTA_INIT_COUNT
	.align		4
        /*0058*/ 	.byte	0x02, 0x4a
	.zero		1
	.zero		1


	//----- nvinfo : EIATTR_EXIT_INSTR_OFFSETS
	.align		4
        /*005c*/ 	.byte	0x04, 0x1c
        /*005e*/ 	.short	(.L_39 - .L_38)


	//   ....[0]....
.L_38:
        /*0060*/ 	.word	0x00000a80


	//   ....[1]....
        /*0064*/ 	.word	0x00000ab0


	//----- nvinfo : EIATTR_CRS_STACK_SIZE
	.align		4
.L_39:
        /*0068*/ 	.byte	0x04, 0x1e
        /*006a*/ 	.short	(.L_41 - .L_40)
.L_40:
        /*006c*/ 	.word	0x00000000


	//----- nvinfo : EIATTR_CBANK_PARAM_SIZE
	.align		4
.L_41:
        /*0070*/ 	.byte	0x03, 0x19
        /*0072*/ 	.short	0x001c


	//----- nvinfo : EIATTR_PARAM_CBANK
	.align		4
        /*0074*/ 	.byte	0x04, 0x0a
        /*0076*/ 	.short	(.L_43 - .L_42)
	.align		4
.L_42:
        /*0078*/ 	.word	index@(.nv.constant0._Z9blockscanPjS_S_i)
        /*007c*/ 	.short	0x0380
        /*007e*/ 	.short	0x001c


	//----- nvinfo : EIATTR_SW_WAR
	.align		4
.L_43:
        /*0080*/ 	.byte	0x04, 0x36
        /*0082*/ 	.short	(.L_45 - .L_44)
.L_44:
        /*0084*/ 	.word	0x00000008
.L_45:


//--------------------- .nv.callgraph             --------------------------
	.section	.nv.callgraph,"",@"SHT_CUDA_CALLGRAPH"
	.align	4
	.sectionentsize	8
	.align		4
        /*0000*/ 	.word	0x00000000
	.align		4
        /*0004*/ 	.word	0xffffffff
	.align		4
        /*0008*/ 	.word	0x00000000
	.align		4
        /*000c*/ 	.word	0xfffffffe
	.align		4
        /*0010*/ 	.word	0x00000000
	.align		4
        /*0014*/ 	.word	0xfffffffd
	.align		4
        /*0018*/ 	.word	0x00000000
	.align		4
        /*001c*/ 	.word	0xfffffffc


//--------------------- .text._Z8totalsumPjS_i    --------------------------
	.section	.text._Z8totalsumPjS_i,"ax",@progbits
	.align	128
        .global         _Z8totalsumPjS_i
        .type           _Z8totalsumPjS_i,@function
        .size           _Z8totalsumPjS_i,(.L_x_7 - _Z8totalsumPjS_i)
        .other          _Z8totalsumPjS_i,@"STO_CUDA_ENTRY STV_DEFAULT"
_Z8totalsumPjS_i:
.text._Z8totalsumPjS_i:
[----:B------:R-:W-:Y:S01]  /*0000*/  LDC R1, c[0x0][0x37c] ;  /* 0x0000df00ff017b82 */ /* 0x000fe20000000800 */
[----:B------:R-:W0:Y:S01]  /*0010*/  S2R R0, SR_TID.X ;  /* 0x0000000000007919 */ /* 0x000e220000002100 */
[----:B------:R-:W1:Y:S01]  /*0020*/  LDCU.64 UR6, c[0x0][0x358] ;  /* 0x00006b00ff0677ac */ /* 0x000e620008000a00 */
[----:B------:R-:W-:Y:S01]  /*0030*/  BSSY.RECONVERGENT B0, `(.L_x_0) ;  /* 0x000000b000007945 */ /* 0x000fe20003800200 */
[----:B------:R-:W2:Y:S01]  /*0040*/  S2R R5, SR_CTAID.X ;  /* 0x0000000000057919 */ /* 0x000ea20000002500 */
[----:B0-----:R-:W-:-:S13]  /*0050*/  ISETP.NE.AND P0, PT, R0, RZ, PT ;  /* 0x000000ff0000720c */ /* 0x001fda0003f05270 */
[----:B-12---:R-:W-:Y:S05]  /*0060*/  @P0 BRA `(.L_x_1) ;  /* 0x00000000001c0947 */ /* 0x006fea0003800000 */
[----:B------:R-:W0:Y:S02]  /*0070*/  LDC.64 R2, c[0x0][0x388] ;  /* 0x0000e200ff027b82 */ /* 0x000e240000000a00 */
[----:B0-----:R-:W-:-:S06]  /*0080*/  IMAD.WIDE.U32 R2, R5, 0x4, R2 ;  /* 0x0000000405027825 */ /* 0x001fcc00078e0002 */
[----:B------:R-:W2:Y:S01]  /*0090*/  LDG.E R2, desc[UR6][R2.64] ;  /* 0x0000000602027981 */ /* 0x000ea2000c1e1900 */
[----:B------:R-:W0:Y:S01]  /*00a0*/  S2UR UR5, SR_CgaCtaId ;  /* 0x00000000000579c3 */ /* 0x000e220000008800 */
[----:B------:R-:W-:Y:S02]  /*00b0*/  UMOV UR4, 0x400 ;  /* 0x0000040000047882 */ /* 0x000fe40000000000 */
[----:B0-----:R-:W-:-:S09]  /*00c0*/  ULEA UR4, UR5, UR4, 0x18 ;  /* 0x0000000405047291 */ /* 0x001fd2000f8ec0ff */
[----:B--2---:R0:W-:Y:S03]  /*00d0*/  STS [UR4], R2 ;  /* 0x00000002ff007988 */ /* 0x0041e60008000804 */
.L_x_1:
[----:B------:R-:W-:Y:S05]  /*00e0*/  BSYNC.RECONVERGENT B0 ;  /* 0x0000000000007941 */ /* 0x000fea0003800200 */
.L_x_0:
[----:B------:R-:W1:Y:S01]  /*00f0*/  LDCU UR4, c[0x0][0x390] ;  /* 0x00007200ff0477ac */ /* 0x000e620008000800 */
[----:B------:R-:W-:Y:S01]  /*0100*/  LEA R5, R5, R0, 0x8 ;  /* 0x0000000005057211 */ /* 0x000fe200078e40ff */
[----:B------:R-:W-:Y:S03]  /*0110*/  BAR.SYNC.DEFER_BLOCKING 0x0 ;  /* 0x0000000000007b1d */ /* 0x000fe60000010000 */
[----:B-1----:R-:W-:-:S13]  /*0120*/  ISETP.GE.AND P0, PT, R5, UR4, PT ;  /* 0x0000000405007c0c */ /* 0x002fda000bf06270 */
[----:B------:R-:W-:Y:S05]  /*0130*/  @P0 EXIT ;  /* 0x000000000000094d */ /* 0x000fea0003800000 */
[----:B0-----:R-:W0:Y:S02]  /*0140*/  LDC.64 R2, c[0x0][0x380] ;  /* 0x0000e000ff027b82 */ /* 0x001e240000000a00 */
[----:B0-----:R-:W-:-:S05]  /*0150*/  IMAD.WIDE R2, R5, 0x4, R2 ;  /* 0x0000000405027825 */ /* 0x001fca00078e0202 */
[----:B------:R-:W2:Y:S04]  /*0160*/  LDG.E R5, desc[UR6][R2.64] ;  /* 0x0000000602057981 */ /* 0x000ea8000c1e1900 */
[----:B------:R-:W3:Y:S01]  /*0170*/  LDG.E R7, desc[UR6][R2.64+0x200] ;  /* 0x0002000602077981 */ /* 0x000ee2000c1e1900 */
[----:B------:R-:W0:Y:S01]  /*0180*/  S2UR UR5, SR_CgaCtaId ;  /* 0x00000000000579c3 */ /* 0x000e220000008800 */
[----:B------:R-:W-:Y:S02]  /*0190*/  UMOV UR4, 0x400 ;  /* 0x0000040000047882 */ /* 0x000fe40000000000 */
[----:B0-----:R-:W-:-:S09]  /*01a0*/  ULEA UR4, UR5, UR4, 0x18 ;  /* 0x0000000405047291 */ /* 0x001fd2000f8ec0ff */
[----:B------:R-:W2:Y:S02]  /*01b0*/  LDS R0, [UR4] ;  /* 0x00000004ff007984 */ /* 0x000ea40008000800 */
[C---:B--2---:R-:W-:Y:S02]  /*01c0*/  IADD3 R5, PT, PT, R0.reuse, R5, RZ ;  /* 0x0000000500057210 */ /* 0x044fe40007ffe0ff */
[----:B---3--:R-:W-:-:S03]  /*01d0*/  IADD3 R7, PT, PT, R0, R7, RZ ;  /* 0x0000000700077210 */ /* 0x008fc60007ffe0ff */
[----:B------:R-:W-:Y:S04]  /*01e0*/  STG.E desc[UR6][R2.64], R5 ;  /* 0x0000000502007986 */ /* 0x000fe8000c101906 */
[----:B------:R-:W-:Y:S01]  /*01f0*/  STG.E desc[UR6][R2.64+0x200], R7 ;  /* 0x0002000702007986 */ /* 0x000fe2000c101906 */
[----:B------:R-:W-:Y:S05]  /*0200*/  EXIT ;  /* 0x000000000000794d */ /* 0x000fea0003800000 */
.L_x_2:
[----:B------:R-:W-:-:S00]  /*0210*/  BRA `(.L_x_2) ;  /* 0xfffffffc00fc7947 */ /* 0x000fc0000383ffff */
[----:B------:R-:W-:-:S00]  /*0220*/  NOP ;  /* 0x0000000000007918 */ /* 0x000fc00000000000 */
        /* <DEDUP_REMOVED lines=13> */
.L_x_7:


//--------------------- .text._Z9blockscanPjS_S_i --------------------------
	.section	.text._Z9blockscanPjS_S_i,"ax",@progbits
	.align	128
        .global         _Z9blockscanPjS_S_i
        .type           _Z9blockscanPjS_S_i,@function
        .size           _Z9blockscanPjS_S_i,(.L_x_8 - _Z9blockscanPjS_S_i)
        .other          _Z9blockscanPjS_S_i,@"STO_CUDA_ENTRY STV_DEFAULT"
_Z9blockscanPjS_S_i:
.text._Z9blockscanPjS_S_i:
[----:B------:R-:W-:Y:S01]  /*0000*/  LDC R1, c[0x0][0x37c] ;  /* 0x0000df00ff017b82 */ /* 0x000fe20000000800 */
[----:B------:R-:W0:Y:S01]  /*0010*/  S2R R3, SR_TID.X ;  /* 0x0000000000037919 */ /* 0x000e220000002100 */
[----:B------:R-:W1:Y:S01]  /*0020*/  LDCU UR8, c[0x0][0x398] ;  /* 0x00007300ff0877ac */ /* 0x000e620008000800 */
[----:B------:R-:W0:Y:S01]  /*0030*/  S2R R4, SR_CTAID.X ;  /* 0x0000000000047919 */ /* 0x000e220000002500 */
[----:B------:R-:W2:Y:S01]  /*0040*/  LDCU.64 UR6, c[0x0][0x358] ;  /* 0x00006b00ff0677ac */ /* 0x000ea20008000a00 */
[----:B0-----:R-:W-:-:S05]  /*0050*/  IMAD R0, R4, 0x100, R3 ;  /* 0x0000010004007824 */ /* 0x001fca00078e0203 */
[----:B-1----:R-:W-:-:S13]  /*0060*/  ISETP.GE.U32.AND P1, PT, R0, UR8, PT ;  /* 0x0000000800007c0c */ /* 0x002fda000bf26070 */
[----:B------:R-:W0:Y:S02]  /*0070*/  @!P1 LDC.64 R6, c[0x0][0x390] ;  /* 0x0000e400ff069b82 */ /* 0x000e240000000a00 */
[----:B0-----:R-:W-:-:S06]  /*0080*/  @!P1 IMAD.WIDE.U32 R6, R0, 0x4, R6 ;  /* 0x0000000400069825 */ /* 0x001fcc00078e0006 */
[----:B--2---:R-:W2:Y:S01]  /*0090*/  @!P1 LDG.E R6, desc[UR6][R6.64] ;  /* 0x0000000606069981 */ /* 0x004ea2000c1e1900 */
[----:B------:R-:W0:Y:S01]  /*00a0*/  S2UR UR5, SR_CgaCtaId ;  /* 0x00000000000579c3 */ /* 0x000e220000008800 */
[----:B------:R-:W-:Y:S01]  /*00b0*/  UMOV UR4, 0x400 ;  /* 0x0000040000047882 */ /* 0x000fe20000000000 */
[----:B------:R-:W-:Y:S01]  /*00c0*/  VIADD R2, R0, 0x80 ;  /* 0x0000008000027836 */ /* 0x000fe20000000000 */
[----:B------:R-:W-:Y:S04]  /*00d0*/  BSSY.RECONVERGENT B0, `(.L_x_3) ;  /* 0x000000d000007945 */ /* 0x000fe80003800200 */
[----:B------:R-:W-:Y:S01]  /*00e0*/  ISETP.GE.U32.AND P0, PT, R2, UR8, PT ;  /* 0x0000000802007c0c */ /* 0x000fe2000bf06070 */
[----:B0-----:R-:W-:-:S06]  /*00f0*/  ULEA UR4, UR5, UR4, 0x18 ;  /* 0x0000000405047291 */ /* 0x001fcc000f8ec0ff */
[----:B------:R-:W-:-:S05]  /*0100*/  LEA R5, R3, UR4, 0x2 ;  /* 0x0000000403057c11 */ /* 0x000fca000f8e10ff */
[----:B--2---:R0:W-:Y:S04]  /*0110*/  @!P1 STS [R5], R6 ;  /* 0x0000000605009388 */ /* 0x0041e80000000800 */
[----:B------:R0:W-:Y:S01]  /*0120*/  @P1 STS [R5], RZ ;  /* 0x000000ff05001388 */ /* 0x0001e20000000800 */
[----:B------:R-:W-:Y:S05]  /*0130*/  @P0 BRA `(.L_x_4) ;  /* 0x0000000000140947 */ /* 0x000fea0003800000 */
[----:B0-----:R-:W0:Y:S02]  /*0140*/  LDC.64 R6, c[0x0][0x390] ;  /* 0x0000e400ff067b82 */ /* 0x001e240000000a00 */
[----:B0-----:R-:W-:-:S06]  /*0150*/  IMAD.WIDE.U32 R6, R2, 0x4, R6 ;  /* 0x0000000402067825 */ /* 0x001fcc00078e0006 */
[----:B------:R-:W2:Y:S04]  /*0160*/  LDG.E R6, desc[UR6][R6.64] ;  /* 0x0000000606067981 */ /* 0x000ea8000c1e1900 */
[----:B--2---:R2:W-:Y:S01]  /*0170*/  STS [R5+0x200], R6 ;  /* 0x0002000605007388 */ /* 0x0045e20000000800 */
[----:B------:R-:W-:Y:S05]  /*0180*/  BRA `(.L_x_5) ;  /* 0x0000000000047947 */ /* 0x000fea0003800000 */
.L_x_4:
[----:B------:R1:W-:Y:S02]  /*0190*/  STS [R5+0x200], RZ ;  /* 0x000200ff05007388 */ /* 0x0003e40000000800 */
.L_x_5:
[----:B------:R-:W-:Y:S05]  /*01a0*/  BSYNC.RECONVERGENT B0 ;  /* 0x0000000000007941 */ /* 0x000fea0003800200 */
.L_x_3:
[----:B------:R-:W-:Y:S01]  /*01b0*/  BAR.SYNC.DEFER_BLOCKING 0x0 ;  /* 0x0000000000007b1d */ /* 0x000fe20000010000 */
[C---:B------:R-:W-:Y:S02]  /*01c0*/  ISETP.GT.U32.AND P2, PT, R3.reuse, 0x7f, PT ;  /* 0x0000007f0300780c */ /* 0x040fe40003f44070 */
[C---:B------:R-:W-:Y:S02]  /*01d0*/  ISETP.GT.U32.AND P3, PT, R3.reuse, 0x3f, PT ;  /* 0x0000003f0300780c */ /* 0x040fe40003f64070 */
[C---:B------:R-:W-:Y:S01]  /*01e0*/  ISETP.GT.U32.AND P4, PT, R3.reuse, 0x7, PT ;  /* 0x000000070300780c */ /* 0x040fe20003f84070 */
[----:B------:R-:W3:Y:S01]  /*01f0*/  LDCU.64 UR8, c[0x0][0x388] ;  /* 0x00007100ff0877ac */ /* 0x000ee20008000a00 */
[C---:B------:R-:W-:Y:S02]  /*0200*/  ISETP.GT.U32.AND P5, PT, R3.reuse, 0x3, PT ;  /* 0x000000030300780c */ /* 0x040fe40003fa4070 */
[----:B------:R-:W-:Y:S02]  /*0210*/  ISETP.GT.U32.AND P6, PT, R3, 0x1, PT ;  /* 0x000000010300780c */ /* 0x000fe40003fc4070 */
[----:B------:R-:W-:-:S02]  /*0220*/  P2R R11, PR, RZ, 0x1 ;  /* 0x00000001ff0b7803 */ /* 0x000fc40000000000 */
[C---:B------:R-:W-:Y:S02]  /*0230*/  ISETP.NE.AND P0, PT, R3.reuse, RZ, PT ;  /* 0x000000ff0300720c */ /* 0x040fe40003f05270 */
[C---:B------:R-:W-:Y:S02]  /*0240*/  @!P2 LEA R13, R3.reuse, UR4, 0x3 ;  /* 0x00000004030dac11 */ /* 0x040fe4000f8e18ff */
[C---:B------:R-:W-:Y:S02]  /*0250*/  @!P3 LEA R10, R3.reuse, UR4, 0x4 ;  /* 0x00000004030abc11 */ /* 0x040fe4000f8e20ff */
[----:B------:R-:W-:-:S03]  /*0260*/  @!P4 LEA R12, R3, UR4, 0x7 ;  /* 0x00000004030ccc11 */ /* 0x000fc6000f8e38ff */
[----:B------:R-:W-:Y:S01]  /*0270*/  @!P6 LEA R14, R3, UR4, 0x9 ;  /* 0x00000004030eec11 */ /* 0x000fe2000f8e48ff */
[----:B0-2---:R-:W0:Y:S02]  /*0280*/  @!P2 LDS.64 R6, [R13] ;  /* 0x000000000d06a984 */ /* 0x005e240000000a00 */
[----:B0-----:R-:W-:-:S05]  /*0290*/  @!P2 IMAD.IADD R6, R6, 0x1, R7 ;  /* 0x000000010606a824 */ /* 0x001fca00078e0207 */
[----:B------:R-:W-:Y:S01]  /*02a0*/  @!P2 STS [R13+0x4], R6 ;  /* 0x000004060d00a388 */ /* 0x000fe20000000800 */
[----:B------:R-:W-:Y:S01]  /*02b0*/  BAR.SYNC.DEFER_BLOCKING 0x0 ;  /* 0x0000000000007b1d */ /* 0x000fe20000010000 */
[----:B------:R-:W-:-:S13]  /*02c0*/  ISETP.GT.U32.AND P2, PT, R3, 0x1f, PT ;  /* 0x0000001f0300780c */ /* 0x000fda0003f44070 */
[----:B------:R-:W-:Y:S01]  /*02d0*/  @!P2 LEA R15, R3, UR4, 0x5 ;  /* 0x00000004030fac11 */ /* 0x000fe2000f8e28ff */
[----:B------:R-:W-:Y:S04]  /*02e0*/  @!P3 LDS R7, [R10+0x4] ;  /* 0x000004000a07b984 */ /* 0x000fe80000000800 */
[----:B------:R-:W0:Y:S02]  /*02f0*/  @!P3 LDS R8, [R10+0xc] ;  /* 0x00000c000a08b984 */ /* 0x000e240000000800 */
        /* <DEDUP_REMOVED lines=8> */
[----:B------:R0:W-:Y:S01]  /*0380*/  @!P2 STS [R15+0x1c], R8 ;  /* 0x00001c080f00a388 */ /* 0x0001e20000000800 */
[----:B------:R-:W-:Y:S01]  /*0390*/  BAR.SYNC.DEFER_BLOCKING 0x0 ;  /* 0x0000000000007b1d */ /* 0x000fe20000010000 */
[----:B0-----:R-:W-:-:S05]  /*03a0*/  @!P5 LEA R15, R3, UR4, 0x8 ;  /* 0x00000004030fdc11 */ /* 0x001fca000f8e40ff */
[----:B------:R-:W-:Y:S04]  /*03b0*/  @!P3 LDS R6, [R13+0x1c] ;  /* 0x00001c000d06b984 */ /* 0x000fe80000000800 */
[----:B------:R-:W0:Y:S02]  /*03c0*/  @!P3 LDS R9, [R13+0x3c] ;  /* 0x00003c000d09b984 */ /* 0x000e240000000800 */
[----:B0-----:R-:W-:-:S05]  /*03d0*/  @!P3 IMAD.IADD R6, R6, 0x1, R9 ;  /* 0x000000010606b824 */ /* 0x001fca00078e0209 */
[----:B------:R-:W-:Y:S01]  /*03e0*/  @!P3 STS [R13+0x3c], R6 ;  /* 0x00003c060d00b388 */ /* 0x000fe20000000800 */
[----:B------:R-:W-:Y:S06]  /*03f0*/  BAR.SYNC.DEFER_BLOCKING 0x0 ;  /* 0x0000000000007b1d */ /* 0x000fec0000010000 */
        /* <DEDUP_REMOVED lines=14> */
[----:B------:R-:W-:Y:S01]  /*04e0*/  @!P6 STS [R14+0x1fc], R9 ;  /* 0x0001fc090e00e388 */ /* 0x000fe20000000800 */
[----:B------:R-:W-:Y:S06]  /*04f0*/  BAR.SYNC.DEFER_BLOCKING 0x0 ;  /* 0x0000000000007b1d */ /* 0x000fec0000010000 */
[----:B------:R-:W-:Y:S04]  /*0500*/  @!P0 LDS R6, [UR4+0x1fc] ;  /* 0x0001fc04ff068984 */ /* 0x000fe80008000800 */
[----:B------:R-:W0:Y:S02]  /*0510*/  @!P0 LDS R7, [UR4+0x3fc] ;  /* 0x0003fc04ff078984 */ /* 0x000e240008000800 */
[----:B0-----:R-:W-:-:S02]  /*0520*/  @!P0 IMAD.IADD R10, R6, 0x1, R7 ;  /* 0x00000001060a8824 */ /* 0x001fc400078e0207 */
[----:B------:R-:W0:Y:S03]  /*0530*/  @!P0 LDC.64 R6, c[0x0][0x380] ;  /* 0x0000e000ff068b82 */ /* 0x000e260000000a00 */
[----:B------:R2:W-:Y:S05]  /*0540*/  @!P0 STS [UR4+0x3fc], R10 ;  /* 0x0003fc0aff008988 */ /* 0x0005ea0008000804 */
[----:B------:R-:W-:Y:S01]  /*0550*/  BAR.SYNC.DEFER_BLOCKING 0x0 ;  /* 0x0000000000007b1d */ /* 0x000fe20000010000 */
[----:B--2---:R-:W-:Y:S01]  /*0560*/  @!P5 LEA R10, R3, UR4, 0x8 ;  /* 0x00000004030adc11 */ /* 0x004fe2000f8e40ff */
[----:B0-----:R-:W-:-:S04]  /*0570*/  @!P0 IMAD.WIDE.U32 R6, R4, 0x4, R6 ;  /* 0x0000000404068825 */ /* 0x001fc800078e0006 */
[----:B------:R-:W0:Y:S04]  /*0580*/  @!P0 LDS R13, [UR4+0x3fc] ;  /* 0x0003fc04ff0d8984 */ /* 0x000e280008000800 */
[----:B------:R-:W2:Y:S04]  /*0590*/  @!P0 LDS R8, [UR4+0x1fc] ;  /* 0x0001fc04ff088984 */ /* 0x000ea80008000800 */
[----:B------:R-:W-:Y:S04]  /*05a0*/  @!P0 STS [UR4+0x1fc], RZ ;  /* 0x0001fcffff008988 */ /* 0x000fe80008000804 */
[----:B0-----:R-:W-:Y:S04]  /*05b0*/  @!P0 STG.E desc[UR6][R6.64], R13 ;  /* 0x0000000d06008986 */ /* 0x001fe8000c101906 */
[----:B--2---:R-:W-:Y:S01]  /*05c0*/  @!P0 STS [UR4+0x3fc], R8 ;  /* 0x0003fc08ff008988 */ /* 0x004fe20008000804 */
[----:B------:R-:W-:Y:S01]  /*05d0*/  BAR.SYNC.DEFER_BLOCKING 0x0 ;  /* 0x0000000000007b1d */ /* 0x000fe20000010000 */
[----:B------:R-:W-:-:S05]  /*05e0*/  ISETP.NE.AND P0, PT, R11, RZ, PT ;  /* 0x000000ff0b00720c */ /* 0x000fca0003f05270 */
[----:B------:R-:W0:Y:S04]  /*05f0*/  @!P6 LDS R4, [R12+0x1fc] ;  /* 0x0001fc000c04e984 */ /* 0x000e280000000800 */
[----:B------:R-:W2:Y:S01]  /*0600*/  @!P6 LDS R11, [R12+0xfc] ;  /* 0x0000fc000c0be984 */ /* 0x000ea20000000800 */
[----:B0-----:R-:W-:Y:S01]  /*0610*/  @!P6 I2FP.F32.U32 R9, R4 ;  /* 0x000000040009e245 */ /* 0x001fe20000201000 */
[----:B--2---:R-:W-:-:S05]  /*0620*/  @!P6 IMAD.IADD R11, R4, 0x1, R11 ;  /* 0x00000001040be824 */ /* 0x004fca00078e020b */
[----:B------:R-:W0:Y:S01]  /*0630*/  @!P6 F2I.U32.TRUNC.NTZ R9, R9 ;  /* 0x000000090009e305 */ /* 0x000e22000020f000 */
[----:B------:R2:W-:Y:S02]  /*0640*/  @!P6 STS [R12+0x1fc], R11 ;  /* 0x0001fc0b0c00e388 */ /* 0x0005e40000000800 */
[C---:B--2---:R-:W-:Y:S02]  /*0650*/  @!P4 LEA R11, R3.reuse, UR4, 0x7 ;  /* 0x00000004030bcc11 */ /* 0x044fe4000f8e38ff */
[----:B0-----:R0:W-:Y:S01]  /*0660*/  @!P6 STS [R12+0xfc], R9 ;  /* 0x0000fc090c00e388 */ /* 0x0011e20000000800 */
[----:B------:R-:W-:Y:S01]  /*0670*/  BAR.SYNC.DEFER_BLOCKING 0x0 ;  /* 0x0000000000007b1d */ /* 0x000fe20000010000 */
[C---:B------:R-:W-:Y:S02]  /*0680*/  ISETP.GT.U32.AND P6, PT, R3.reuse, 0x7f, PT ;  /* 0x0000007f0300780c */ /* 0x040fe40003fc4070 */
[----:B0-----:R-:W-:-:S11]  /*0690*/  @!P3 LEA R12, R3, UR4, 0x6 ;  /* 0x00000004030cbc11 */ /* 0x001fd6000f8e30ff */
[----:B------:R-:W-:Y:S01]  /*06a0*/  @!P6 LEA R16, R3, UR4, 0x3 ;  /* 0x000000040310ec11 */ /* 0x000fe2000f8e18ff */
[----:B------:R-:W0:Y:S04]  /*06b0*/  @!P5 LDS R4, [R10+0xfc] ;  /* 0x0000fc000a04d984 */ /* 0x000e280000000800 */
[----:B------:R-:W2:Y:S01]  /*06c0*/  @!P5 LDS R7, [R10+0x7c] ;  /* 0x00007c000a07d984 */ /* 0x000ea20000000800 */
[----:B0-----:R-:W-:Y:S01]  /*06d0*/  @!P5 I2FP.F32.U32 R6, R4 ;  /* 0x000000040006d245 */ /* 0x001fe20000201000 */
[----:B--2---:R-:W-:-:S05]  /*06e0*/  @!P5 IMAD.IADD R7, R4, 0x1, R7 ;  /* 0x000000010407d824 */ /* 0x004fca00078e0207 */
[----:B------:R-:W0:Y:S01]  /*06f0*/  @!P5 F2I.U32.TRUNC.NTZ R6, R6 ;  /* 0x000000060006d305 */ /* 0x000e22000020f000 */
[----:B------:R-:W-:Y:S04]  /*0700*/  @!P5 STS [R10+0xfc], R7 ;  /* 0x0000fc070a00d388 */ /* 0x000fe80000000800 */
[----:B0-----:R0:W-:Y:S01]  /*0710*/  @!P5 STS [R10+0x7c], R6 ;  /* 0x00007c060a00d388 */ /* 0x0011e20000000800 */
[----:B------:R-:W-:Y:S01]  /*0720*/  BAR.SYNC.DEFER_BLOCKING 0x0 ;  /* 0x0000000000007b1d */ /* 0x000fe20000010000 */
[C---:B------:R-:W-:Y:S02]  /*0730*/  ISETP.GT.U32.AND P5, PT, R3.reuse, 0x3f, PT ;  /* 0x0000003f0300780c */ /* 0x040fe40003fa4070 */
[----:B0-----:R-:W-:-:S03]  /*0740*/  @!P2 LEA R10, R3, UR4, 0x5 ;  /* 0x00000004030aac11 */ /* 0x001fc6000f8e28ff */
        /* <DEDUP_REMOVED lines=8> */
[----:B0-----:R-:W-:-:S05]  /*07d0*/  @!P5 LEA R11, R3, UR4, 0x4 ;  /* 0x00000004030bdc11 */ /* 0x001fca000f8e20ff */
[----:B------:R-:W0:Y:S04]  /*07e0*/  @!P3 LDS R4, [R12+0x3c] ;  /* 0x00003c000c04b984 */ /* 0x000e280000000800 */
[----:B------:R-:W2:Y:S01]  /*07f0*/  @!P3 LDS R7, [R12+0x1c] ;  /* 0x00001c000c07b984 */ /* 0x000ea20000000800 */
[----:B0-----:R-:W-:Y:S01]  /*0800*/  @!P3 I2FP.F32.U32 R6, R4 ;  /* 0x000000040006b245 */ /* 0x001fe20000201000 */
[----:B--2---:R-:W-:-:S05]  /*0810*/  @!P3 IMAD.IADD R7, R4, 0x1, R7 ;  /* 0x000000010407b824 */ /* 0x004fca00078e0207 */
[----:B------:R-:W0:Y:S01]  /*0820*/  @!P3 F2I.U32.TRUNC.NTZ R6, R6 ;  /* 0x000000060006b305 */ /* 0x000e22000020f000 */
[----:B------:R-:W-:Y:S04]  /*0830*/  @!P3 STS [R12+0x3c], R7 ;  /* 0x00003c070c00b388 */ /* 0x000fe80000000800 */
[----:B0-----:R-:W-:Y:S01]  /*0840*/  @!P3 STS [R12+0x1c], R6 ;  /* 0x00001c060c00b388 */ /* 0x001fe20000000800 */
[----:B------:R-:W-:Y:S06]  /*0850*/  BAR.SYNC.DEFER_BLOCKING 0x0 ;  /* 0x0000000000007b1d */ /* 0x000fec0000010000 */
        /* <DEDUP_REMOVED lines=8> */
[----:B---3--:R-:W-:-:S05]  /*08e0*/  @!P1 IMAD.U32 R10, RZ, RZ, UR8 ;  /* 0x00000008ff0a9e24 */ /* 0x008fca000f8e00ff */
        /* <DEDUP_REMOVED lines=8> */
[----:B0-----:R-:W-:Y:S02]  /*0970*/  @!P1 IMAD.U32 R11, RZ, RZ, UR9 ;  /* 0x00000009ff0b9e24 */ /* 0x001fe4000f8e00ff */
[----:B------:R-:W-:-:S04]  /*0980*/  @!P1 IMAD.WIDE.U32 R6, R0, 0x4, R10 ;  /* 0x0000000400069825 */ /* 0x000fc800078e000a */
[----:B------:R-:W-:Y:S02]  /*0990*/  @P1 IMAD.U32 R10, RZ, RZ, UR8 ;  /* 0x00000008ff0a1e24 */ /* 0x000fe4000f8e00ff */
[----:B------:R-:W-:Y:S02]  /*09a0*/  @P1 IMAD.U32 R11, RZ, RZ, UR9 ;  /* 0x00000009ff0b1e24 */ /* 0x000fe4000f8e00ff */
[----:B------:R-:W-:Y:S01]  /*09b0*/  @P1 IMAD.WIDE.U32 R12, R0, 0x4, R10 ;  /* 0x00000004000c1825 */ /* 0x000fe200078e000a */
[----:B------:R-:W0:Y:S02]  /*09c0*/  @!P6 LDS.64 R8, [R16] ;  /* 0x000000001008e984 */ /* 0x000e240000000a00 */
[----:B0-----:R-:W-:Y:S01]  /*09d0*/  @!P6 I2FP.F32.U32 R3, R9 ;  /* 0x000000090003e245 */ /* 0x001fe20000201000 */
[----:B------:R-:W-:Y:S02]  /*09e0*/  @!P6 IMAD.IADD R15, R9, 0x1, R8 ;  /* 0x00000001090fe824 */ /* 0x000fe400078e0208 */
[----:B------:R-:W-:Y:S01]  /*09f0*/  @!P0 IMAD.WIDE.U32 R8, R2, 0x4, R10 ;  /* 0x0000000402088825 */ /* 0x000fe200078e000a */
[----:B------:R-:W0:Y:S02]  /*0a00*/  @!P6 F2I.U32.TRUNC.NTZ R14, R3 ;  /* 0x00000003000ee305 */ /* 0x000e24000020f000 */
[----:B0-----:R-:W-:Y:S01]  /*0a10*/  @!P6 STS.64 [R16], R14 ;  /* 0x0000000e1000e388 */ /* 0x001fe20000000a00 */
[----:B------:R-:W-:Y:S06]  /*0a20*/  BAR.SYNC.DEFER_BLOCKING 0x0 ;  /* 0x0000000000007b1d */ /* 0x000fec0000010000 */
[----:B------:R-:W0:Y:S04]  /*0a30*/  @!P1 LDS R17, [R5] ;  /* 0x0000000005119984 */ /* 0x000e280000000800 */
[----:B------:R-:W2:Y:S04]  /*0a40*/  @!P0 LDS R19, [R5+0x200] ;  /* 0x0002000005138984 */ /* 0x000ea80000000800 */
[----:B0-----:R0:W-:Y:S04]  /*0a50*/  @!P1 STG.E desc[UR6][R6.64], R17 ;  /* 0x0000001106009986 */ /* 0x0011e8000c101906 */
[----:B------:R0:W-:Y:S04]  /*0a60*/  @P1 STG.E desc[UR6][R12.64], RZ ;  /* 0x000000ff0c001986 */ /* 0x0001e8000c101906 */
[----:B--2---:R0:W-:Y:S01]  /*0a70*/  @!P0 STG.E desc[UR6][R8.64], R19 ;  /* 0x0000001308008986 */ /* 0x0041e2000c101906 */
[----:B------:R-:W-:Y:S05]  /*0a80*/  @!P0 EXIT ;  /* 0x000000000000894d */ /* 0x000fea0003800000 */
[----:B------:R-:W-:-:S05]  /*0a90*/  IMAD.WIDE.U32 R2, R2, 0x4, R10 ;  /* 0x0000000402027825 */ /* 0x000fca00078e000a */
[----:B------:R-:W-:Y:S01]  /*0aa0*/  STG.E desc[UR6][R2.64], RZ ;  /* 0x000000ff02007986 */ /* 0x000fe2000c101906 */
[----:B------:R-:W-:Y:S05]  /*0ab0*/  EXIT ;  /* 0x000000000000794d */ /* 0x000fea0003800000 */
.L_x_6:
        /* <DEDUP_REMOVED lines=12> */
.L_x_8:


//--------------------- .nv.shared._Z8totalsumPjS_i --------------------------
	.section	.nv.shared._Z8totalsumPjS_i,"aw",@nobits
	.sectionflags	@""
	.align	4
.nv.shared._Z8totalsumPjS_i:
	.zero		1028


//--------------------- .nv.shared.reserved.0     --------------------------
	.section	.nv.shared.reserved.0,"aw",@nobits
	.weak		__nv_reservedSMEM_offset_0_alias
	.size		__nv_reservedSMEM_offset_0_alias, 0, 64
	.other		__nv_reservedSMEM_offset_0_alias,@"STO_CUDA_RESERVED_SHARED STV_DEFAULT"
__nv_reservedSMEM_offset_0_alias:
	.zero		0
	.zero		64


//--------------------- .nv.shared._Z9blockscanPjS_S_i --------------------------
	.section	.nv.shared._Z9blockscanPjS_S_i,"aw",@nobits
	.sectionflags	@""
	.align	4
.nv.shared._Z9blockscanPjS_S_i:
	.zero		2048


//--------------------- .nv.constant0._Z8totalsumPjS_i --------------------------
	.section	.nv.constant0._Z8totalsumPjS_i,"a",@progbits
	.sectionflags	@""
	.align	4
.nv.constant0._Z8totalsumPjS_i:
	.zero		916


//--------------------- .nv.constant0._Z9blockscanPjS_S_i --------------------------
	.section	.nv.constant0._Z9blockscanPjS_S_i,"a",@progbits
	.sectionflags	@""
	.align	4
.nv.constant0._Z9blockscanPjS_S_i:
	.zero		924


//--------------------- SYMBOLS --------------------------

	.type		.nv.reservedSmem.offset0,@object
	.size		.nv.reservedSmem.offset0,0x4
	.type		.nv.reservedSmem.cap,@object
	.size		.nv.reservedSmem.cap,0x4
